//
// Generated by NVIDIA NVVM Compiler
//
// Compiler Build ID: CL-36424714
// Cuda compilation tools, release 13.0, V13.0.88
// Based on NVVM 20.0.0
//

.version 9.0
.target sm_100
.address_size 64

	// .globl	_Z11kernel_initP5StackPii

.visible .entry _Z11kernel_initP5StackPii(
	.param .u64 .ptr .align 1 _Z11kernel_initP5StackPii_param_0,
	.param .u64 .ptr .align 1 _Z11kernel_initP5StackPii_param_1,
	.param .u32 _Z11kernel_initP5StackPii_param_2
)
{
	.reg .b32 	%r<3>;
	.reg .b64 	%rd<4>;

	ld.param.u64 	%rd1, [_Z11kernel_initP5StackPii_param_0];
	ld.param.u64 	%rd2, [_Z11kernel_initP5StackPii_param_1];
	ld.param.u32 	%r1, [_Z11kernel_initP5StackPii_param_2];
	cvta.to.global.u64 	%rd3, %rd1;
	st.global.u64 	[%rd3], %rd2;
	mov.b32 	%r2, -1;
	st.global.v2.u32 	[%rd3+8], {%r2, %r1};
	ret;

}
	// .globl	_Z11kernel_pushP5Stacki
.visible .entry _Z11kernel_pushP5Stacki(
	.param .u64 .ptr .align 1 _Z11kernel_pushP5Stacki_param_0,
	.param .u32 _Z11kernel_pushP5Stacki_param_1
)
{
	.reg .pred 	%p<3>;
	.reg .b32 	%r<8>;
	.reg .b64 	%rd<6>;

	ld.param.u64 	%rd2, [_Z11kernel_pushP5Stacki_param_0];
	ld.param.u32 	%r3, [_Z11kernel_pushP5Stacki_param_1];
	cvta.to.global.u64 	%rd1, %rd2;
	mov.u32 	%r4, %ctaid.x;
	mov.u32 	%r5, %ntid.x;
	mov.u32 	%r6, %tid.x;
	mad.lo.s32 	%r1, %r4, %r5, %r6;
	setp.ge.s32 	%p1, %r1, %r3;
	@%p1 bra 	$L__BB1_3;
	atom.global.add.u32 	%r2, [%rd1+8], 1;
	ld.global.u32 	%r7, [%rd1+12];
	setp.ge.s32 	%p2, %r2, %r7;
	@%p2 bra 	$L__BB1_3;
	ld.global.u64 	%rd3, [%rd1];
	mul.wide.s32 	%rd4, %r2, 4;
	add.s64 	%rd5, %rd3, %rd4;
	st.u32 	[%rd5], %r1;
$L__BB1_3:
	ret;

}
	// .globl	_Z10kernel_popP5StackPii
.visible .entry _Z10kernel_popP5StackPii(
	.param .u64 .ptr .align 1 _Z10kernel_popP5StackPii_param_0,
	.param .u64 .ptr .align 1 _Z10kernel_popP5StackPii_param_1,
	.param .u32 _Z10kernel_popP5StackPii_param_2
)
{
	.reg .pred 	%p<3>;
	.reg .b32 	%r<9>;
	.reg .b64 	%rd<12>;

	ld.param.u64 	%rd3, [_Z10kernel_popP5StackPii_param_0];
	ld.param.u64 	%rd4, [_Z10kernel_popP5StackPii_param_1];
	ld.param.u32 	%r3, [_Z10kernel_popP5StackPii_param_2];
	cvta.to.global.u64 	%rd1, %rd4;
	cvta.to.global.u64 	%rd2, %rd3;
	mov.u32 	%r4, %ctaid.x;
	mov.u32 	%r5, %ntid.x;
	mov.u32 	%r6, %tid.x;
	mad.lo.s32 	%r1, %r4, %r5, %r6;
	setp.ge.s32 	%p1, %r1, %r3;
	@%p1 bra 	$L__BB2_4;
	atom.global.add.u32 	%r2, [%rd2+8], -1;
	setp.lt.s32 	%p2, %r2, 0;
	@%p2 bra 	$L__BB2_3;
	ld.global.u64 	%rd5, [%rd2];
	mul.wide.u32 	%rd6, %r2, 4;
	add.s64 	%rd7, %rd5, %rd6;
	ld.u32 	%r7, [%rd7];
	mul.wide.s32 	%rd8, %r1, 4;
	add.s64 	%rd9, %rd1, %rd8;
	st.global.u32 	[%rd9], %r7;
	bra.uni 	$L__BB2_4;
$L__BB2_3:
	mul.wide.s32 	%rd10, %r1, 4;
	add.s64 	%rd11, %rd1, %rd10;
	mov.b32 	%r8, -1;
	st.global.u32 	[%rd11], %r8;
$L__BB2_4:
	ret;

}


// ===== COMPILED SASS (sm_100) =====

	.target	sm_100

	.elftype	@"ET_EXEC"


//--------------------- .note.nv.tkinfo           --------------------------
	.section	.note.nv.tkinfo,"",@"SHT_NOTE"
	.sectionflags	@"SHF_NOTE_NV_TKINFO"
	.tkinfo
        /*0018*/ 	.word	0x00000002
        /*0030*/ 	.string	""
        /*0030*/ 	.string	"ptxas"
        /*0030*/ 	.string	"Cuda compilation tools, release 13.0, V13.0.88"
        /*0030*/ 	.string	"Build cuda_13.0.r13.0/compiler.36424714_0"
        /*0030*/ 	.string	"-arch sm_100 -m 64 "



//--------------------- .note.nv.cuinfo           --------------------------
	.section	.note.nv.cuinfo,"",@"SHT_NOTE"
	.sectionflags	@"SHF_NOTE_NV_CUINFO"
        /*0018*/ 	.short	0x0002
        /*001a*/ 	.short	0x0064
        /*001c*/ 	.short	0x0082
	.zero		2


//--------------------- .nv.info                  --------------------------
	.section	.nv.info,"",@"SHT_CUDA_INFO"
	.align	4


	//----- nvinfo : EIATTR_REGCOUNT
	.align		4
        /*0000*/ 	.byte	0x04, 0x2f
        /*0002*/ 	.short	(.L_1 - .L_0)
	.align		4
.L_0:
        /*0004*/ 	.word	index@(_Z11kernel_initP5StackPii)
        /*0008*/ 	.word	0x0000000a


	//----- nvinfo : EIATTR_FRAME_SIZE
	.align		4
.L_1:
        /*000c*/ 	.byte	0x04, 0x11
        /*000e*/ 	.short	(.L_3 - .L_2)
	.align		4
.L_2:
        /*0010*/ 	.word	index@(_Z11kernel_initP5StackPii)
        /*0014*/ 	.word	0x00000000


	//----- nvinfo : EIATTR_REGCOUNT
	.align		4
.L_3:
        /*0018*/ 	.byte	0x04, 0x2f
        /*001a*/ 	.short	(.L_5 - .L_4)
	.align		4
.L_4:
        /*001c*/ 	.word	index@(_Z11kernel_pushP5Stacki)
        /*0020*/ 	.word	0x0000000e


	//----- nvinfo : EIATTR_FRAME_SIZE
	.align		4
.L_5:
        /*0024*/ 	.byte	0x04, 0x11
        /*0026*/ 	.short	(.L_7 - .L_6)
	.align		4
.L_6:
        /*0028*/ 	.word	index@(_Z11kernel_pushP5Stacki)
        /*002c*/ 	.word	0x00000000


	//----- nvinfo : EIATTR_REGCOUNT
	.align		4
.L_7:
        /*0030*/ 	.byte	0x04, 0x2f
        /*0032*/ 	.short	(.L_9 - .L_8)
	.align		4
.L_8:
        /*0034*/ 	.word	index@(_Z10kernel_popP5StackPii)
        /*0038*/ 	.word	0x0000000c


	//----- nvinfo : EIATTR_FRAME_SIZE
	.align		4
.L_9:
        /*003c*/ 	.byte	0x04, 0x11
        /*003e*/ 	.short	(.L_11 - .L_10)
	.align		4
.L_10:
        /*0040*/ 	.word	index@(_Z10kernel_popP5StackPii)
        /*0044*/ 	.word	0x00000000


	//----- nvinfo : EIATTR_MIN_STACK_SIZE
	.align		4
.L_11:
        /*0048*/ 	.byte	0x04, 0x12
        /*004a*/ 	.short	(.L_13 - .L_12)
	.align		4
.L_12:
        /*004c*/ 	.word	index@(_Z10kernel_popP5StackPii)
        /*0050*/ 	.word	0x00000000


	//----- nvinfo : EIATTR_MIN_STACK_SIZE
	.align		4
.L_13:
        /*0054*/ 	.byte	0x04, 0x12
        /*0056*/ 	.short	(.L_15 - .L_14)
	.align		4
.L_14:
        /*0058*/ 	.word	index@(_Z11kernel_pushP5Stacki)
        /*005c*/ 	.word	0x00000000


	//----- nvinfo : EIATTR_MIN_STACK_SIZE
	.align		4
.L_15:
        /*0060*/ 	.byte	0x04, 0x12
        /*0062*/ 	.short	(.L_17 - .L_16)
	.align		4
.L_16:
        /*0064*/ 	.word	index@(_Z11kernel_initP5StackPii)
        /*0068*/ 	.word	0x00000000
.L_17:


//--------------------- .nv.compat                --------------------------
	.section	.nv.compat,"",@"SHT_CUDA_COMPAT_INFO"
	.align	4
        /*0000*/ 	.byte	0x02, 0x09, 0x00, 0x00, 0x02, 0x02, 0x01, 0x00, 0x02, 0x05, 0x05, 0x00, 0x03, 0x07, 0x01, 0x01
        /*0010*/ 	.byte	0x02, 0x03, 0x00, 0x00, 0x02, 0x06, 0x01, 0x00, 0x04, 0x0b, 0x08, 0x00, 0x09, 0x00, 0x00, 0x00
        /*0020*/ 	.byte	0x00, 0x00, 0x00, 0x00


//--------------------- .nv.info._Z10kernel_popP5StackPii --------------------------
	.section	.nv.info._Z10kernel_popP5StackPii,"",@"SHT_CUDA_INFO"
	.sectionflags	@""
	.align	4


	//----- nvinfo : EIATTR_CUDA_API_VERSION
	.align		4
        /*0000*/ 	.byte	0x04, 0x37
        /*0002*/ 	.short	(.L_19 - .L_18)
.L_18:
        /*0004*/ 	.word	0x00000082


	//----- nvinfo : EIATTR_KPARAM_INFO
	.align		4
.L_19:
        /*0008*/ 	.byte	0x04, 0x17
        /*000a*/ 	.short	(.L_21 - .L_20)
.L_20:
        /*000c*/ 	.word	0x00000000
        /*0010*/ 	.short	0x0002
        /*0012*/ 	.short	0x0010
        /*0014*/ 	.byte	0x00, 0xf0, 0x11, 0x00


	//----- nvinfo : EIATTR_KPARAM_INFO
	.align		4
.L_21:
        /*0018*/ 	.byte	0x04, 0x17
        /*001a*/ 	.short	(.L_23 - .L_22)
.L_22:
        /*001c*/ 	.word	0x00000000
        /*0020*/ 	.short	0x0001
        /*0022*/ 	.short	0x0008
        /*0024*/ 	.byte	0x00, 0xf5, 0x21, 0x00


	//----- nvinfo : EIATTR_KPARAM_INFO
	.align		4
.L_23:
        /*0028*/ 	.byte	0x04, 0x17
        /*002a*/ 	.short	(.L_25 - .L_24)
.L_24:
        /*002c*/ 	.word	0x00000000
        /*0030*/ 	.short	0x0000
        /*0032*/ 	.short	0x0000
        /*0034*/ 	.byte	0x00, 0xf5, 0x21, 0x00


	//----- nvinfo : EIATTR_SPARSE_MMA_MASK
	.align		4
.L_25:
        /*0038*/ 	.byte	0x03, 0x50
        /*003a*/ 	.short	0x0000


	//----- nvinfo : EIATTR_MAXREG_COUNT
	.align		4
        /*003c*/ 	.byte	0x03, 0x1b
        /*003e*/ 	.short	0x00ff


	//----- nvinfo : EIATTR_MERCURY_ISA_VERSION
	.align		4
        /*0040*/ 	.byte	0x03, 0x5f
        /*0042*/ 	.short	0x0101


	//----- nvinfo : EIATTR_INT_WARP_WIDE_INSTR_OFFSETS
	.align		4
        /*0044*/ 	.byte	0x04, 0x31
        /*0046*/ 	.short	(.L_27 - .L_26)


	//   ....[0]....
.L_26:
        /*0048*/ 	.word	0x000000a0


	//   ....[1]....
        /*004c*/ 	.word	0x00000180


	//----- nvinfo : EIATTR_VRC_CTA_INIT_COUNT
	.align		4
.L_27:
        /*0050*/ 	.byte	0x02, 0x4a
	.zero		1
	.zero		1


	//----- nvinfo : EIATTR_EXIT_INSTR_OFFSETS
	.align		4
        /*0054*/ 	.byte	0x04, 0x1c
        /*0056*/ 	.short	(.L_29 - .L_28)


	//   ....[0]....
.L_28:
        /*0058*/ 	.word	0x00000070


	//   ....[1]....
        /*005c*/ 	.word	0x00000230


	//   ....[2]....
        /*0060*/ 	.word	0x00000280


	//----- nvinfo : EIATTR_CRS_STACK_SIZE
	.align		4
.L_29:
        /*0064*/ 	.byte	0x04, 0x1e
        /*0066*/ 	.short	(.L_31 - .L_30)
.L_30:
        /*0068*/ 	.word	0x00000000


	//----- nvinfo : EIATTR_CBANK_PARAM_SIZE
	.align		4
.L_31:
        /*006c*/ 	.byte	0x03, 0x19
        /*006e*/ 	.short	0x0014


	//----- nvinfo : EIATTR_PARAM_CBANK
	.align		4
        /*0070*/ 	.byte	0x04, 0x0a
        /*0072*/ 	.short	(.L_33 - .L_32)
	.align		4
.L_32:
        /*0074*/ 	.word	index@(.nv.constant0._Z10kernel_popP5StackPii)
        /*0078*/ 	.short	0x0380
        /*007a*/ 	.short	0x0014


	//----- nvinfo : EIATTR_SW_WAR
	.align		4
.L_33:
        /*007c*/ 	.byte	0x04, 0x36
        /*007e*/ 	.short	(.L_35 - .L_34)
.L_34:
        /*0080*/ 	.word	0x00000008
.L_35:


//--------------------- .nv.info._Z11kernel_pushP5Stacki --------------------------
	.section	.nv.info._Z11kernel_pushP5Stacki,"",@"SHT_CUDA_INFO"
	.sectionflags	@""
	.align	4


	//----- nvinfo : EIATTR_CUDA_API_VERSION
	.align		4
        /*0000*/ 	.byte	0x04, 0x37
        /*0002*/ 	.short	(.L_37 - .L_36)
.L_36:
        /*0004*/ 	.word	0x00000082


	//----- nvinfo : EIATTR_KPARAM_INFO
	.align		4
.L_37:
        /*0008*/ 	.byte	0x04, 0x17
        /*000a*/ 	.short	(.L_39 - .L_38)
.L_38:
        /*000c*/ 	.word	0x00000000
        /*0010*/ 	.short	0x0001
        /*0012*/ 	.short	0x0008
        /*0014*/ 	.byte	0x00, 0xf0, 0x11, 0x00


	//----- nvinfo : EIATTR_KPARAM_INFO
	.align		4
.L_39:
        /*0018*/ 	.byte	0x04, 0x17
        /*001a*/ 	.short	(.L_41 - .L_40)
.L_40:
        /*001c*/ 	.word	0x00000000
        /*0020*/ 	.short	0x0000
        /*0022*/ 	.short	0x0000
        /*0024*/ 	.byte	0x00, 0xf5, 0x21, 0x00


	//----- nvinfo : EIATTR_SPARSE_MMA_MASK
	.align		4
.L_41:
        /*0028*/ 	.byte	0x03, 0x50
        /*002a*/ 	.short	0x0000


	//----- nvinfo : EIATTR_MAXREG_COUNT
	.align		4
        /*002c*/ 	.byte	0x03, 0x1b
        /*002e*/ 	.short	0x00ff


	//----- nvinfo : EIATTR_MERCURY_ISA_VERSION
	.align		4
        /*0030*/ 	.byte	0x03, 0x5f
        /*0032*/ 	.short	0x0101


	//----- nvinfo : EIATTR_INT_WARP_WIDE_INSTR_OFFSETS
	.align		4
        /*0034*/ 	.byte	0x04, 0x31
        /*0036*/ 	.short	(.L_43 - .L_42)


	//   ....[0]....
.L_42:
        /*0038*/ 	.word	0x000000a0


	//   ....[1]....
        /*003c*/ 	.word	0x00000190


	//----- nvinfo : EIATTR_VRC_CTA_INIT_COUNT
	.align		4
.L_43:
        /*0040*/ 	.byte	0x02, 0x4a
	.zero		1
	.zero		1


	//----- nvinfo : EIATTR_EXIT_INSTR_OFFSETS
	.align		4
        /*0044*/ 	.byte	0x04, 0x1c
        /*0046*/ 	.short	(.L_45 - .L_44)


	//   ....[0]....
.L_44:
        /*0048*/ 	.word	0x00000070


	//   ....[1]....
        /*004c*/ 	.word	0x000001c0


	//   ....[2]....
        /*0050*/ 	.word	0x00000200


	//----- nvinfo : EIATTR_CBANK_PARAM_SIZE
	.align		4
.L_45:
        /*0054*/ 	.byte	0x03, 0x19
        /*0056*/ 	.short	0x000c


	//----- nvinfo : EIATTR_PARAM_CBANK
	.align		4
        /*0058*/ 	.byte	0x04, 0x0a
        /*005a*/ 	.short	(.L_47 - .L_46)
	.align		4
.L_46:
        /*005c*/ 	.word	index@(.nv.constant0._Z11kernel_pushP5Stacki)
        /*0060*/ 	.short	0x0380
        /*0062*/ 	.short	0x000c


	//----- nvinfo : EIATTR_SW_WAR
	.align		4
.L_47:
        /*0064*/ 	.byte	0x04, 0x36
        /*0066*/ 	.short	(.L_49 - .L_48)
.L_48:
        /*0068*/ 	.word	0x00000008
.L_49:


//--------------------- .nv.info._Z11kernel_initP5StackPii --------------------------
	.section	.nv.info._Z11kernel_initP5StackPii,"",@"SHT_CUDA_INFO"
	.sectionflags	@""
	.align	4


	//----- nvinfo : EIATTR_CUDA_API_VERSION
	.align		4
        /*0000*/ 	.byte	0x04, 0x37
        /*0002*/ 	.short	(.L_51 - .L_50)
.L_50:
        /*0004*/ 	.word	0x00000082


	//----- nvinfo : EIATTR_KPARAM_INFO
	.align		4
.L_51:
        /*0008*/ 	.byte	0x04, 0x17
        /*000a*/ 	.short	(.L_53 - .L_52)
.L_52:
        /*000c*/ 	.word	0x00000000
        /*0010*/ 	.short	0x0002
        /*0012*/ 	.short	0x0010
        /*0014*/ 	.byte	0x00, 0xf0, 0x11, 0x00


	//----- nvinfo : EIATTR_KPARAM_INFO
	.align		4
.L_53:
        /*0018*/ 	.byte	0x04, 0x17
        /*001a*/ 	.short	(.L_55 - .L_54)
.L_54:
        /*001c*/ 	.word	0x00000000
        /*0020*/ 	.short	0x0001
        /*0022*/ 	.short	0x0008
        /*0024*/ 	.byte	0x00, 0xf5, 0x21, 0x00


	//----- nvinfo : EIATTR_KPARAM_INFO
	.align		4
.L_55:
        /*0028*/ 	.byte	0x04, 0x17
        /*002a*/ 	.short	(.L_57 - .L_56)
.L_56:
        /*002c*/ 	.word	0x00000000
        /*0030*/ 	.short	0x0000
        /*0032*/ 	.short	0x0000
        /*0034*/ 	.byte	0x00, 0xf5, 0x21, 0x00


	//----- nvinfo : EIATTR_SPARSE_MMA_MASK
	.align		4
.L_57:
        /*0038*/ 	.byte	0x03, 0x50
        /*003a*/ 	.short	0x0000


	//----- nvinfo : EIATTR_MAXREG_COUNT
	.align		4
        /*003c*/ 	.byte	0x03, 0x1b
        /*003e*/ 	.short	0x00ff


	//----- nvinfo : EIATTR_MERCURY_ISA_VERSION
	.align		4
        /*0040*/ 	.byte	0x03, 0x5f
        /*0042*/ 	.short	0x0101


	//----- nvinfo : EIATTR_VRC_CTA_INIT_COUNT
	.align		4
        /*0044*/ 	.byte	0x02, 0x4a
	.zero		1
	.zero		1


	//----- nvinfo : EIATTR_EXIT_INSTR_OFFSETS
	.align		4
        /*0048*/ 	.byte	0x04, 0x1c
        /*004a*/ 	.short	(.L_59 - .L_58)


	//   ....[0]....
.L_58:
        /*004c*/ 	.word	0x00000080


	//----- nvinfo : EIATTR_CBANK_PARAM_SIZE
	.align		4
.L_59:
        /*0050*/ 	.byte	0x03, 0x19
        /*0052*/ 	.short	0x0014


	//----- nvinfo : EIATTR_PARAM_CBANK
	.align		4
        /*0054*/ 	.byte	0x04, 0x0a
        /*0056*/ 	.short	(.L_61 - .L_60)
	.align		4
.L_60:
        /*0058*/ 	.word	index@(.nv.constant0._Z11kernel_initP5StackPii)
        /*005c*/ 	.short	0x0380
        /*005e*/ 	.short	0x0014


	//----- nvinfo : EIATTR_SW_WAR
	.align		4
.L_61:
        /*0060*/ 	.byte	0x04, 0x36
        /*0062*/ 	.short	(.L_63 - .L_62)
.L_62:
        /*0064*/ 	.word	0x00000008
.L_63:


//--------------------- .nv.callgraph             --------------------------
	.section	.nv.callgraph,"",@"SHT_CUDA_CALLGRAPH"
	.align	4
	.sectionentsize	8
	.align		4
        /*0000*/ 	.word	0x00000000
	.align		4
        /*0004*/ 	.word	0xffffffff
	.align		4
        /*0008*/ 	.word	0x00000000
	.align		4
        /*000c*/ 	.word	0xfffffffe
	.align		4
        /*0010*/ 	.word	0x00000000
	.align		4
        /*0014*/ 	.word	0xfffffffd
	.align		4
        /*0018*/ 	.word	0x00000000
	.align		4
        /*001c*/ 	.word	0xfffffffc


//--------------------- .text._Z10kernel_popP5StackPii --------------------------
	.section	.text._Z10kernel_popP5StackPii,"ax",@progbits
	.align	128
        .global         _Z10kernel_popP5StackPii
        .type           _Z10kernel_popP5StackPii,@function
        .size           _Z10kernel_popP5StackPii,(.L_x_4 - _Z10kernel_popP5StackPii)
        .other          _Z10kernel_popP5StackPii,@"STO_CUDA_ENTRY STV_DEFAULT"
_Z10kernel_popP5StackPii:
.text._Z10kernel_popP5StackPii:
[----:B------:R-:W-:Y:S01]  /*0000*/  LDC R1, c[0x0][0x37c] ;  /* 0x0000df00ff017b82 */ /* 0x000fe20000000800 */
[----:B------:R-:W0:Y:S07]  /*0010*/  S2R R0, SR_TID.X ;  /* 0x0000000000007919 */ /* 0x000e2e0000002100 */
[----:B------:R-:W0:Y:S01]  /*0020*/  S2UR UR4, SR_CTAID.X ;  /* 0x00000000000479c3 */ /* 0x000e220000002500 */
[----:B------:R-:W1:Y:S07]  /*0030*/  LDCU UR5, c[0x0][0x390] ;  /* 0x00007200ff0577ac */ /* 0x000e6e0008000800 */
[----:B------:R-:W0:Y:S02]  /*0040*/  LDC R9, c[0x0][0x360] ;  /* 0x0000d800ff097b82 */ /* 0x000e240000000800 */
[----:B0-----:R-:W-:-:S05]  /*0050*/  IMAD R9, R9, UR4, R0 ;  /* 0x0000000409097c24 */ /* 0x001fca000f8e0200 */
[----:B-1----:R-:W-:-:S13]  /*0060*/  ISETP.GE.AND P0, PT, R9, UR5, PT ;  /* 0x0000000509007c0c */ /* 0x002fda000bf06270 */
[----:B------:R-:W-:Y:S05]  /*0070*/  @P0 EXIT ;  /* 0x000000000000094d */ /* 0x000fea0003800000 */
[----:B------:R-:W0:Y:S01]  /*0080*/  S2R R3, SR_LANEID ;  /* 0x0000000000037919 */ /* 0x000e220000000000 */
[----:B------:R-:W1:Y:S01]  /*0090*/  LDCU.64 UR4, c[0x0][0x380] ;  /* 0x00007000ff0477ac */ /* 0x000e620008000a00 */
[----:B------:R-:W-:Y:S01]  /*00a0*/  VOTEU.ANY UR8, UPT, PT ;  /* 0x0000000000087886 */ /* 0x000fe200038e0100 */
[----:B------:R-:W2:Y:S01]  /*00b0*/  LDCU.64 UR6, c[0x0][0x358] ;  /* 0x00006b00ff0677ac */ /* 0x000ea20008000a00 */
[----:B------:R-:W0:Y:S01]  /*00c0*/  FLO.U32 R0, UR8 ;  /* 0x0000000800007d00 */ /* 0x000e2200080e0000 */
[----:B------:R-:W-:-:S06]  /*00d0*/  UPOPC UR9, UR8 ;  /* 0x00000008000972bf */ /* 0x000fcc0008000000 */
[----:B------:R-:W-:Y:S01]  /*00e0*/  IMAD R7, RZ, RZ, -UR9 ;  /* 0x80000009ff077e24 */ /* 0x000fe2000f8e02ff */
[----:B-1----:R-:W-:-:S04]  /*00f0*/  UIADD3 UR4, UP0, UPT, UR4, 0x8, URZ ;  /* 0x0000000804047890 */ /* 0x002fc8000ff1e0ff */
[----:B------:R-:W-:Y:S02]  /*0100*/  UIADD3.X UR5, UPT, UPT, URZ, UR5, URZ, UP0, !UPT ;  /* 0x00000005ff057290 */ /* 0x000fe400087fe4ff */
[----:B------:R-:W-:Y:S02]  /*0110*/  MOV R2, UR4 ;  /* 0x0000000400027c02 */ /* 0x000fe40008000f00 */
[----:B0-----:R-:W-:Y:S02]  /*0120*/  ISETP.EQ.U32.AND P0, PT, R0, R3, PT ;  /* 0x000000030000720c */ /* 0x001fe40003f02070 */
[----:B------:R-:W-:-:S11]  /*0130*/  MOV R3, UR5 ;  /* 0x0000000500037c02 */ /* 0x000fd60008000f00 */
[----:B--2---:R-:W2:Y:S01]  /*0140*/  @P0 ATOMG.E.ADD.STRONG.GPU PT, R3, desc[UR6][R2.64], R7 ;  /* 0x80000007020309a8 */ /* 0x004ea200081ef106 */
[----:B------:R-:W0:Y:S02]  /*0150*/  S2R R4, SR_LTMASK ;  /* 0x0000000000047919 */ /* 0x000e240000003900 */
[----:B0-----:R-:W-:-:S06]  /*0160*/  LOP3.LUT R4, R4, UR8, RZ, 0xc0, !PT ;  /* 0x0000000804047c12 */ /* 0x001fcc000f8ec0ff */
[----:B------:R-:W0:Y:S01]  /*0170*/  POPC R4, R4 ;  /* 0x0000000400047309 */ /* 0x000e220000000000 */
[----:B--2---:R-:W0:Y:S02]  /*0180*/  SHFL.IDX PT, R5, R3, R0, 0x1f ;  /* 0x00001f0003057589 */ /* 0x004e2400000e0000 */
[----:B0-----:R-:W-:-:S04]  /*0190*/  IADD3 R5, PT, PT, R5, -R4, RZ ;  /* 0x8000000405057210 */ /* 0x001fc80007ffe0ff */
[----:B------:R-:W-:-:S13]  /*01a0*/  ISETP.GE.AND P0, PT, R5, RZ, PT ;  /* 0x000000ff0500720c */ /* 0x000fda0003f06270 */
[----:B------:R-:W-:Y:S05]  /*01b0*/  @!P0 BRA `(.L_x_0) ;  /* 0x0000000000208947 */ /* 0x000fea0003800000 */
[----:B------:R-:W0:Y:S08]  /*01c0*/  LDC.64 R2, c[0x0][0x380] ;  /* 0x0000e000ff027b82 */ /* 0x000e300000000a00 */
[----:B------:R-:W1:Y:S01]  /*01d0*/  LDC.64 R6, c[0x0][0x388] ;  /* 0x0000e200ff067b82 */ /* 0x000e620000000a00 */
[----:B0-----:R-:W2:Y:S02]  /*01e0*/  LDG.E.64 R2, desc[UR6][R2.64] ;  /* 0x0000000602027981 */ /* 0x001ea4000c1e1b00 */
[----:B--2---:R-:W-:-:S06]  /*01f0*/  IMAD.WIDE.U32 R4, R5, 0x4, R2 ;  /* 0x0000000405047825 */ /* 0x004fcc00078e0002 */
[----:B------:R-:W2:Y:S01]  /*0200*/  LD.E R5, desc[UR6][R4.64] ;  /* 0x0000000604057980 */ /* 0x000ea2000c101900 */
[----:B-1----:R-:W-:-:S05]  /*0210*/  IMAD.WIDE R6, R9, 0x4, R6 ;  /* 0x0000000409067825 */ /* 0x002fca00078e0206 */
[----:B--2---:R-:W-:Y:S01]  /*0220*/  STG.E desc[UR6][R6.64], R5 ;  /* 0x0000000506007986 */ /* 0x004fe2000c101906 */
[----:B------:R-:W-:Y:S05]  /*0230*/  EXIT ;  /* 0x000000000000794d */ /* 0x000fea0003800000 */
.L_x_0:
[----:B------:R-:W0:Y:S01]  /*0240*/  LDC.64 R2, c[0x0][0x388] ;  /* 0x0000e200ff027b82 */ /* 0x000e220000000a00 */
[----:B------:R-:W-:Y:S02]  /*0250*/  IMAD.MOV.U32 R5, RZ, RZ, -0x1 ;  /* 0xffffffffff057424 */ /* 0x000fe400078e00ff */
[----:B0-----:R-:W-:-:S05]  /*0260*/  IMAD.WIDE R2, R9, 0x4, R2 ;  /* 0x0000000409027825 */ /* 0x001fca00078e0202 */
[----:B------:R-:W-:Y:S01]  /*0270*/  STG.E desc[UR6][R2.64], R5 ;  /* 0x0000000502007986 */ /* 0x000fe2000c101906 */
[----:B------:R-:W-:Y:S05]  /*0280*/  EXIT ;  /* 0x000000000000794d */ /* 0x000fea0003800000 */
.L_x_1:
[----:B------:R-:W-:-:S00]  /*0290*/  BRA `(.L_x_1) ;  /* 0xfffffffc00fc7947 */ /* 0x000fc0000383ffff */
[----:B------:R-:W-:-:S00]  /*02a0*/  NOP ;  /* 0x0000000000007918 */ /* 0x000fc00000000000 */
        /* <DEDUP_REMOVED lines=13> */
.L_x_4:


//--------------------- .text._Z11kernel_pushP5Stacki --------------------------
	.section	.text._Z11kernel_pushP5Stacki,"ax",@progbits
	.align	128
        .global         _Z11kernel_pushP5Stacki
        .type           _Z11kernel_pushP5Stacki,@function
        .size           _Z11kernel_pushP5Stacki,(.L_x_5 - _Z11kernel_pushP5Stacki)
        .other          _Z11kernel_pushP5Stacki,@"STO_CUDA_ENTRY STV_DEFAULT"
_Z11kernel_pushP5Stacki:
.text._Z11kernel_pushP5Stacki:
        /* <DEDUP_REMOVED lines=12> */
[----:B------:R-:W0:Y:S08]  /*00c0*/  FLO.U32 R6, UR8 ;  /* 0x0000000800067d00 */ /* 0x000e3000080e0000 */
[----:B------:R-:W2:Y:S01]  /*00d0*/  POPC R11, UR8 ;  /* 0x00000008000b7d09 */ /* 0x000ea20008000000 */
[----:B-1----:R-:W-:-:S04]  /*00e0*/  UIADD3 UR4, UP0, UPT, UR4, 0x8, URZ ;  /* 0x0000000804047890 */ /* 0x002fc8000ff1e0ff */
[----:B------:R-:W-:Y:S02]  /*00f0*/  UIADD3.X UR5, UPT, UPT, URZ, UR5, URZ, UP0, !UPT ;  /* 0x00000005ff057290 */ /* 0x000fe400087fe4ff */
[----:B------:R-:W-:Y:S01]  /*0100*/  IMAD.U32 R2, RZ, RZ, UR4 ;  /* 0x00000004ff027e24 */ /* 0x000fe2000f8e00ff */
[----:B0-----:R-:W-:-:S03]  /*0110*/  ISETP.EQ.U32.AND P0, PT, R6, R3, PT ;  /* 0x000000030600720c */ /* 0x001fc60003f02070 */
[----:B------:R-:W-:Y:S01]  /*0120*/  MOV R3, UR5 ;  /* 0x0000000500037c02 */ /* 0x000fe20008000f00 */
[----:B------:R-:W0:Y:S09]  /*0130*/  LDC.64 R4, c[0x0][0x380] ;  /* 0x0000e000ff047b82 */ /* 0x000e320000000a00 */
[----:B--2---:R-:W2:Y:S04]  /*0140*/  @P0 ATOMG.E.ADD.STRONG.GPU PT, R3, desc[UR6][R2.64], R11 ;  /* 0x8000000b020309a8 */ /* 0x004ea800081ef106 */
[----:B0-----:R-:W3:Y:S01]  /*0150*/  LDG.E R0, desc[UR6][R4.64+0xc] ;  /* 0x00000c0604007981 */ /* 0x001ee2000c1e1900 */
[----:B------:R-:W0:Y:S02]  /*0160*/  S2R R8, SR_LTMASK ;  /* 0x0000000000087919 */ /* 0x000e240000003900 */
[----:B0-----:R-:W-:-:S06]  /*0170*/  LOP3.LUT R8, R8, UR8, RZ, 0xc0, !PT ;  /* 0x0000000808087c12 */ /* 0x001fcc000f8ec0ff */
[----:B------:R-:W0:Y:S01]  /*0180*/  POPC R8, R8 ;  /* 0x0000000800087309 */ /* 0x000e220000000000 */
[----:B--2---:R-:W0:Y:S02]  /*0190*/  SHFL.IDX PT, R9, R3, R6, 0x1f ;  /* 0x00001f0603097589 */ /* 0x004e2400000e0000 */
[----:B0-----:R-:W-:-:S05]  /*01a0*/  IMAD.IADD R9, R9, 0x1, R8 ;  /* 0x0000000109097824 */ /* 0x001fca00078e0208 */
[----:B---3--:R-:W-:-:S13]  /*01b0*/  ISETP.GE.AND P0, PT, R9, R0, PT ;  /* 0x000000000900720c */ /* 0x008fda0003f06270 */
[----:B------:R-:W-:Y:S05]  /*01c0*/  @P0 EXIT ;  /* 0x000000000000094d */ /* 0x000fea0003800000 */
[----:B------:R-:W2:Y:S02]  /*01d0*/  LDG.E.64 R2, desc[UR6][R4.64] ;  /* 0x0000000604027981 */ /* 0x000ea4000c1e1b00 */
[----:B--2---:R-:W-:-:S05]  /*01e0*/  IMAD.WIDE R2, R9, 0x4, R2 ;  /* 0x0000000409027825 */ /* 0x004fca00078e0202 */
[----:B------:R-:W-:Y:S01]  /*01f0*/  ST.E desc[UR6][R2.64], R7 ;  /* 0x0000000702007985 */ /* 0x000fe2000c101906 */
[----:B------:R-:W-:Y:S05]  /*0200*/  EXIT ;  /* 0x000000000000794d */ /* 0x000fea0003800000 */
.L_x_2:
        /* <DEDUP_REMOVED lines=15> */
.L_x_5:


//--------------------- .text._Z11kernel_initP5StackPii --------------------------
	.section	.text._Z11kernel_initP5StackPii,"ax",@progbits
	.align	128
        .global         _Z11kernel_initP5StackPii
        .type           _Z11kernel_initP5StackPii,@function
        .size           _Z11kernel_initP5StackPii,(.L_x_6 - _Z11kernel_initP5StackPii)
        .other          _Z11kernel_initP5StackPii,@"STO_CUDA_ENTRY STV_DEFAULT"
_Z11kernel_initP5StackPii:
.text._Z11kernel_initP5StackPii:
[----:B------:R-:W-:Y:S08]  /*0000*/  LDC R1, c[0x0][0x37c] ;  /* 0x0000df00ff017b82 */ /* 0x000ff00000000800 */
[----:B------:R-:W0:Y:S01]  /*0010*/  LDC.64 R2, c[0x0][0x380] ;  /* 0x0000e000ff027b82 */ /* 0x000e220000000a00 */
[----:B------:R-:W0:Y:S01]  /*0020*/  LDCU.64 UR4, c[0x0][0x358] ;  /* 0x00006b00ff0477ac */ /* 0x000e220008000a00 */
[----:B------:R-:W-:-:S06]  /*0030*/  MOV R6, 0xffffffff ;  /* 0xffffffff00067802 */ /* 0x000fcc0000000f00 */
[----:B------:R-:W0:Y:S08]  /*0040*/  LDC.64 R4, c[0x0][0x388] ;  /* 0x0000e200ff047b82 */ /* 0x000e300000000a00 */
[----:B------:R-:W1:Y:S01]  /*0050*/  LDC R7, c[0x0][0x390] ;  /* 0x0000e400ff077b82 */ /* 0x000e620000000800 */
[----:B0-----:R-:W-:Y:S04]  /*0060*/  STG.E.64 desc[UR4][R2.64], R4 ;  /* 0x0000000402007986 */ /* 0x001fe8000c101b04 */
[----:B-1----:R-:W-:Y:S01]  /*0070*/  STG.E.64 desc[UR4][R2.64+0x8], R6 ;  /* 0x0000080602007986 */ /* 0x002fe2000c101b04 */
[----:B------:R-:W-:Y:S05]  /*0080*/  EXIT ;  /* 0x000000000000794d */ /* 0x000fea0003800000 */
.L_x_3:
        /* <DEDUP_REMOVED lines=15> */
.L_x_6:


//--------------------- .nv.shared.reserved.0     --------------------------
	.section	.nv.shared.reserved.0,"aw",@nobits
	.weak		__nv_reservedSMEM_offset_0_alias
	.size		__nv_reservedSMEM_offset_0_alias, 0, 64
	.other		__nv_reservedSMEM_offset_0_alias,@"STO_CUDA_RESERVED_SHARED STV_DEFAULT"
__nv_reservedSMEM_offset_0_alias:
	.zero		0
	.zero		64


//--------------------- .nv.constant0._Z10kernel_popP5StackPii --------------------------
	.section	.nv.constant0._Z10kernel_popP5StackPii,"a",@progbits
	.sectionflags	@""
	.align	4
.nv.constant0._Z10kernel_popP5StackPii:
	.zero		916


//--------------------- .nv.constant0._Z11kernel_pushP5Stacki --------------------------
	.section	.nv.constant0._Z11kernel_pushP5Stacki,"a",@progbits
	.sectionflags	@""
	.align	4
.nv.constant0._Z11kernel_pushP5Stacki:
	.zero		908


//--------------------- .nv.constant0._Z11kernel_initP5StackPii --------------------------
	.section	.nv.constant0._Z11kernel_initP5StackPii,"a",@progbits
	.sectionflags	@""
	.align	4
.nv.constant0._Z11kernel_initP5StackPii:
	.zero		916


//--------------------- SYMBOLS --------------------------

	.type		.nv.reservedSmem.offset0,@object
	.size		.nv.reservedSmem.offset0,0x4
